//
// Generated by NVIDIA NVVM Compiler
//
// Compiler Build ID: CL-36424714
// Cuda compilation tools, release 13.0, V13.0.88
// Based on NVVM 20.0.0
//

.version 9.0
.target sm_100
.address_size 64

	// .globl	_Z22matrix_transpose_naivePiS_i
// _ZZ23matrix_transpose_sharedPiS_iE12sharedMemory has been demoted

.visible .entry _Z22matrix_transpose_naivePiS_i(
	.param .u64 .ptr .align 1 _Z22matrix_transpose_naivePiS_i_param_0,
	.param .u64 .ptr .align 1 _Z22matrix_transpose_naivePiS_i_param_1,
	.param .u32 _Z22matrix_transpose_naivePiS_i_param_2
)
{
	.reg .b32 	%r<13>;
	.reg .b64 	%rd<9>;

	ld.param.u64 	%rd1, [_Z22matrix_transpose_naivePiS_i_param_0];
	ld.param.u64 	%rd2, [_Z22matrix_transpose_naivePiS_i_param_1];
	ld.param.u32 	%r1, [_Z22matrix_transpose_naivePiS_i_param_2];
	cvta.to.global.u64 	%rd3, %rd2;
	cvta.to.global.u64 	%rd4, %rd1;
	mov.u32 	%r2, %tid.x;
	mov.u32 	%r3, %ctaid.x;
	mov.u32 	%r4, %ntid.x;
	mad.lo.s32 	%r5, %r3, %r4, %r2;
	mov.u32 	%r6, %tid.y;
	mov.u32 	%r7, %ctaid.y;
	mov.u32 	%r8, %ntid.y;
	mad.lo.s32 	%r9, %r7, %r8, %r6;
	mad.lo.s32 	%r10, %r1, %r9, %r5;
	mad.lo.s32 	%r11, %r1, %r5, %r9;
	mul.wide.s32 	%rd5, %r10, 4;
	add.s64 	%rd6, %rd4, %rd5;
	ld.global.u32 	%r12, [%rd6];
	mul.wide.s32 	%rd7, %r11, 4;
	add.s64 	%rd8, %rd3, %rd7;
	st.global.u32 	[%rd8], %r12;
	ret;

}
	// .globl	_Z23matrix_transpose_sharedPiS_i
.visible .entry _Z23matrix_transpose_sharedPiS_i(
	.param .u64 .ptr .align 1 _Z23matrix_transpose_sharedPiS_i_param_0,
	.param .u64 .ptr .align 1 _Z23matrix_transpose_sharedPiS_i_param_1,
	.param .u32 _Z23matrix_transpose_sharedPiS_i_param_2
)
{
	.reg .b32 	%r<25>;
	.reg .b64 	%rd<9>;
	// demoted variable
	.shared .align 4 .b8 _ZZ23matrix_transpose_sharedPiS_iE12sharedMemory[8];
	ld.param.u64 	%rd1, [_Z23matrix_transpose_sharedPiS_i_param_0];
	ld.param.u64 	%rd2, [_Z23matrix_transpose_sharedPiS_i_param_1];
	ld.param.u32 	%r1, [_Z23matrix_transpose_sharedPiS_i_param_2];
	cvta.to.global.u64 	%rd3, %rd2;
	cvta.to.global.u64 	%rd4, %rd1;
	mov.u32 	%r2, %tid.x;
	mov.u32 	%r3, %ctaid.x;
	mov.u32 	%r4, %ntid.x;
	mad.lo.s32 	%r5, %r3, %r4, %r2;
	mov.u32 	%r6, %tid.y;
	mov.u32 	%r7, %ctaid.y;
	mov.u32 	%r8, %ntid.y;
	mad.lo.s32 	%r9, %r7, %r8, %r6;
	mad.lo.s32 	%r10, %r7, %r4, %r2;
	mad.lo.s32 	%r11, %r3, %r8, %r6;
	mad.lo.s32 	%r12, %r1, %r9, %r5;
	mad.lo.s32 	%r13, %r1, %r11, %r10;
	mul.wide.s32 	%rd5, %r12, 4;
	add.s64 	%rd6, %rd4, %rd5;
	ld.global.u32 	%r14, [%rd6];
	shl.b32 	%r15, %r2, 3;
	mov.u32 	%r16, _ZZ23matrix_transpose_sharedPiS_iE12sharedMemory;
	add.s32 	%r17, %r16, %r15;
	shl.b32 	%r18, %r6, 2;
	add.s32 	%r19, %r17, %r18;
	st.shared.u32 	[%r19], %r14;
	bar.sync 	0;
	shl.b32 	%r20, %r6, 3;
	add.s32 	%r21, %r16, %r20;
	shl.b32 	%r22, %r2, 2;
	add.s32 	%r23, %r21, %r22;
	ld.shared.u32 	%r24, [%r23];
	mul.wide.s32 	%rd7, %r13, 4;
	add.s64 	%rd8, %rd3, %rd7;
	st.global.u32 	[%rd8], %r24;
	ret;

}


// ===== COMPILED SASS (sm_100) =====

	.target	sm_100

	.elftype	@"ET_EXEC"


//--------------------- .note.nv.tkinfo           --------------------------
	.section	.note.nv.tkinfo,"",@"SHT_NOTE"
	.sectionflags	@"SHF_NOTE_NV_TKINFO"
	.tkinfo
        /*0018*/ 	.word	0x00000002
        /*0030*/ 	.string	""
        /*0030*/ 	.string	"ptxas"
        /*0030*/ 	.string	"Cuda compilation tools, release 13.0, V13.0.88"
        /*0030*/ 	.string	"Build cuda_13.0.r13.0/compiler.36424714_0"
        /*0030*/ 	.string	"-arch sm_100 -m 64 "



//--------------------- .note.nv.cuinfo           --------------------------
	.section	.note.nv.cuinfo,"",@"SHT_NOTE"
	.sectionflags	@"SHF_NOTE_NV_CUINFO"
        /*0018*/ 	.short	0x0002
        /*001a*/ 	.short	0x0064
        /*001c*/ 	.short	0x0082
	.zero		2


//--------------------- .nv.info                  --------------------------
	.section	.nv.info,"",@"SHT_CUDA_INFO"
	.align	4


	//----- nvinfo : EIATTR_REGCOUNT
	.align		4
        /*0000*/ 	.byte	0x04, 0x2f
        /*0002*/ 	.short	(.L_1 - .L_0)
	.align		4
.L_0:
        /*0004*/ 	.word	index@(_Z22matrix_transpose_naivePiS_i)
        /*0008*/ 	.word	0x0000000a


	//----- nvinfo : EIATTR_FRAME_SIZE
	.align		4
.L_1:
        /*000c*/ 	.byte	0x04, 0x11
        /*000e*/ 	.short	(.L_3 - .L_2)
	.align		4
.L_2:
        /*0010*/ 	.word	index@(_Z22matrix_transpose_naivePiS_i)
        /*0014*/ 	.word	0x00000000


	//----- nvinfo : EIATTR_REGCOUNT
	.align		4
.L_3:
        /*0018*/ 	.byte	0x04, 0x2f
        /*001a*/ 	.short	(.L_5 - .L_4)
	.align		4
.L_4:
        /*001c*/ 	.word	index@(_Z23matrix_transpose_sharedPiS_i)
        /*0020*/ 	.word	0x00000010


	//----- nvinfo : EIATTR_FRAME_SIZE
	.align		4
.L_5:
        /*0024*/ 	.byte	0x04, 0x11
        /*0026*/ 	.short	(.L_7 - .L_6)
	.align		4
.L_6:
        /*0028*/ 	.word	index@(_Z23matrix_transpose_sharedPiS_i)
        /*002c*/ 	.word	0x00000000


	//----- nvinfo : EIATTR_MIN_STACK_SIZE
	.align		4
.L_7:
        /*0030*/ 	.byte	0x04, 0x12
        /*0032*/ 	.short	(.L_9 - .L_8)
	.align		4
.L_8:
        /*0034*/ 	.word	index@(_Z23matrix_transpose_sharedPiS_i)
        /*0038*/ 	.word	0x00000000


	//----- nvinfo : EIATTR_MIN_STACK_SIZE
	.align		4
.L_9:
        /*003c*/ 	.byte	0x04, 0x12
        /*003e*/ 	.short	(.L_11 - .L_10)
	.align		4
.L_10:
        /*0040*/ 	.word	index@(_Z22matrix_transpose_naivePiS_i)
        /*0044*/ 	.word	0x00000000
.L_11:


//--------------------- .nv.compat                --------------------------
	.section	.nv.compat,"",@"SHT_CUDA_COMPAT_INFO"
	.align	4
        /*0000*/ 	.byte	0x02, 0x09, 0x00, 0x00, 0x02, 0x02, 0x01, 0x00, 0x02, 0x05, 0x05, 0x00, 0x03, 0x07, 0x01, 0x01
        /*0010*/ 	.byte	0x02, 0x03, 0x00, 0x00, 0x02, 0x06, 0x01, 0x00, 0x04, 0x0b, 0x08, 0x00, 0x09, 0x00, 0x00, 0x00
        /*0020*/ 	.byte	0x00, 0x00, 0x00, 0x00


//--------------------- .nv.info._Z23matrix_transpose_sharedPiS_i --------------------------
	.section	.nv.info._Z23matrix_transpose_sharedPiS_i,"",@"SHT_CUDA_INFO"
	.sectionflags	@""
	.align	4


	//----- nvinfo : EIATTR_CUDA_API_VERSION
	.align		4
        /*0000*/ 	.byte	0x04, 0x37
        /*0002*/ 	.short	(.L_13 - .L_12)
.L_12:
        /*0004*/ 	.word	0x00000082


	//----- nvinfo : EIATTR_KPARAM_INFO
	.align		4
.L_13:
        /*0008*/ 	.byte	0x04, 0x17
        /*000a*/ 	.short	(.L_15 - .L_14)
.L_14:
        /*000c*/ 	.word	0x00000000
        /*0010*/ 	.short	0x0002
        /*0012*/ 	.short	0x0010
        /*0014*/ 	.byte	0x00, 0xf0, 0x11, 0x00


	//----- nvinfo : EIATTR_KPARAM_INFO
	.align		4
.L_15:
        /*0018*/ 	.byte	0x04, 0x17
        /*001a*/ 	.short	(.L_17 - .L_16)
.L_16:
        /*001c*/ 	.word	0x00000000
        /*0020*/ 	.short	0x0001
        /*0022*/ 	.short	0x0008
        /*0024*/ 	.byte	0x00, 0xf5, 0x21, 0x00


	//----- nvinfo : EIATTR_KPARAM_INFO
	.align		4
.L_17:
        /*0028*/ 	.byte	0x04, 0x17
        /*002a*/ 	.short	(.L_19 - .L_18)
.L_18:
        /*002c*/ 	.word	0x00000000
        /*0030*/ 	.short	0x0000
        /*0032*/ 	.short	0x0000
        /*0034*/ 	.byte	0x00, 0xf5, 0x21, 0x00


	//----- nvinfo : EIATTR_SPARSE_MMA_MASK
	.align		4
.L_19:
        /*0038*/ 	.byte	0x03, 0x50
        /*003a*/ 	.short	0x0000


	//----- nvinfo : EIATTR_MAXREG_COUNT
	.align		4
        /*003c*/ 	.byte	0x03, 0x1b
        /*003e*/ 	.short	0x00ff


	//----- nvinfo : EIATTR_NUM_BARRIERS
	.align		4
        /*0040*/ 	.byte	0x02, 0x4c
        /*0042*/ 	.byte	0x01
	.zero		1


	//----- nvinfo : EIATTR_MERCURY_ISA_VERSION
	.align		4
        /*0044*/ 	.byte	0x03, 0x5f
        /*0046*/ 	.short	0x0101


	//----- nvinfo : EIATTR_VRC_CTA_INIT_COUNT
	.align		4
        /*0048*/ 	.byte	0x02, 0x4a
	.zero		1
	.zero		1


	//----- nvinfo : EIATTR_EXIT_INSTR_OFFSETS
	.align		4
        /*004c*/ 	.byte	0x04, 0x1c
        /*004e*/ 	.short	(.L_21 - .L_20)


	//   ....[0]....
.L_20:
        /*0050*/ 	.word	0x000001f0


	//----- nvinfo : EIATTR_CBANK_PARAM_SIZE
	.align		4
.L_21:
        /*0054*/ 	.byte	0x03, 0x19
        /*0056*/ 	.short	0x0014


	//----- nvinfo : EIATTR_PARAM_CBANK
	.align		4
        /*0058*/ 	.byte	0x04, 0x0a
        /*005a*/ 	.short	(.L_23 - .L_22)
	.align		4
.L_22:
        /*005c*/ 	.word	index@(.nv.constant0._Z23matrix_transpose_sharedPiS_i)
        /*0060*/ 	.short	0x0380
        /*0062*/ 	.short	0x0014


	//----- nvinfo : EIATTR_SW_WAR
	.align		4
.L_23:
        /*0064*/ 	.byte	0x04, 0x36
        /*0066*/ 	.short	(.L_25 - .L_24)
.L_24:
        /*0068*/ 	.word	0x00000008
.L_25:


//--------------------- .nv.info._Z22matrix_transpose_naivePiS_i --------------------------
	.section	.nv.info._Z22matrix_transpose_naivePiS_i,"",@"SHT_CUDA_INFO"
	.sectionflags	@""
	.align	4


	//----- nvinfo : EIATTR_CUDA_API_VERSION
	.align		4
        /*0000*/ 	.byte	0x04, 0x37
        /*0002*/ 	.short	(.L_27 - .L_26)
.L_26:
        /*0004*/ 	.word	0x00000082


	//----- nvinfo : EIATTR_KPARAM_INFO
	.align		4
.L_27:
        /*0008*/ 	.byte	0x04, 0x17
        /*000a*/ 	.short	(.L_29 - .L_28)
.L_28:
        /*000c*/ 	.word	0x00000000
        /*0010*/ 	.short	0x0002
        /*0012*/ 	.short	0x0010
        /*0014*/ 	.byte	0x00, 0xf0, 0x11, 0x00


	//----- nvinfo : EIATTR_KPARAM_INFO
	.align		4
.L_29:
        /*0018*/ 	.byte	0x04, 0x17
        /*001a*/ 	.short	(.L_31 - .L_30)
.L_30:
        /*001c*/ 	.word	0x00000000
        /*0020*/ 	.short	0x0001
        /*0022*/ 	.short	0x0008
        /*0024*/ 	.byte	0x00, 0xf5, 0x21, 0x00


	//----- nvinfo : EIATTR_KPARAM_INFO
	.align		4
.L_31:
        /*0028*/ 	.byte	0x04, 0x17
        /*002a*/ 	.short	(.L_33 - .L_32)
.L_32:
        /*002c*/ 	.word	0x00000000
        /*0030*/ 	.short	0x0000
        /*0032*/ 	.short	0x0000
        /*0034*/ 	.byte	0x00, 0xf5, 0x21, 0x00


	//----- nvinfo : EIATTR_SPARSE_MMA_MASK
	.align		4
.L_33:
        /*0038*/ 	.byte	0x03, 0x50
        /*003a*/ 	.short	0x0000


	//----- nvinfo : EIATTR_MAXREG_COUNT
	.align		4
        /*003c*/ 	.byte	0x03, 0x1b
        /*003e*/ 	.short	0x00ff


	//----- nvinfo : EIATTR_MERCURY_ISA_VERSION
	.align		4
        /*0040*/ 	.byte	0x03, 0x5f
        /*0042*/ 	.short	0x0101


	//----- nvinfo : EIATTR_VRC_CTA_INIT_COUNT
	.align		4
        /*0044*/ 	.byte	0x02, 0x4a
	.zero		1
	.zero		1


	//----- nvinfo : EIATTR_EXIT_INSTR_OFFSETS
	.align		4
        /*0048*/ 	.byte	0x04, 0x1c
        /*004a*/ 	.short	(.L_35 - .L_34)


	//   ....[0]....
.L_34:
        /*004c*/ 	.word	0x00000130


	//----- nvinfo : EIATTR_CBANK_PARAM_SIZE
	.align		4
.L_35:
        /*0050*/ 	.byte	0x03, 0x19
        /*0052*/ 	.short	0x0014


	//----- nvinfo : EIATTR_PARAM_CBANK
	.align		4
        /*0054*/ 	.byte	0x04, 0x0a
        /*0056*/ 	.short	(.L_37 - .L_36)
	.align		4
.L_36:
        /*0058*/ 	.word	index@(.nv.constant0._Z22matrix_transpose_naivePiS_i)
        /*005c*/ 	.short	0x0380
        /*005e*/ 	.short	0x0014


	//----- nvinfo : EIATTR_SW_WAR
	.align		4
.L_37:
        /*0060*/ 	.byte	0x04, 0x36
        /*0062*/ 	.short	(.L_39 - .L_38)
.L_38:
        /*0064*/ 	.word	0x00000008
.L_39:


//--------------------- .nv.callgraph             --------------------------
	.section	.nv.callgraph,"",@"SHT_CUDA_CALLGRAPH"
	.align	4
	.sectionentsize	8
	.align		4
        /*0000*/ 	.word	0x00000000
	.align		4
        /*0004*/ 	.word	0xffffffff
	.align		4
        /*0008*/ 	.word	0x00000000
	.align		4
        /*000c*/ 	.word	0xfffffffe
	.align		4
        /*0010*/ 	.word	0x00000000
	.align		4
        /*0014*/ 	.word	0xfffffffd
	.align		4
        /*0018*/ 	.word	0x00000000
	.align		4
        /*001c*/ 	.word	0xfffffffc


//--------------------- .text._Z23matrix_transpose_sharedPiS_i --------------------------
	.section	.text._Z23matrix_transpose_sharedPiS_i,"ax",@progbits
	.align	128
        .global         _Z23matrix_transpose_sharedPiS_i
        .type           _Z23matrix_transpose_sharedPiS_i,@function
        .size           _Z23matrix_transpose_sharedPiS_i,(.L_x_2 - _Z23matrix_transpose_sharedPiS_i)
        .other          _Z23matrix_transpose_sharedPiS_i,@"STO_CUDA_ENTRY STV_DEFAULT"
_Z23matrix_transpose_sharedPiS_i:
.text._Z23matrix_transpose_sharedPiS_i:
[----:B------:R-:W-:Y:S01]  /*0000*/  LDC R1, c[0x0][0x37c] ;  /* 0x0000df00ff017b82 */ /* 0x000fe20000000800 */
[----:B------:R-:W0:Y:S07]  /*0010*/  S2R R8, SR_TID.X ;  /* 0x0000000000087919 */ /* 0x000e2e0000002100 */
[----:B------:R-:W0:Y:S01]  /*0020*/  LDC R11, c[0x0][0x360] ;  /* 0x0000d800ff0b7b82 */ /* 0x000e220000000800 */
[----:B------:R-:W1:Y:S01]  /*0030*/  LDCU UR10, c[0x0][0x390] ;  /* 0x00007200ff0a77ac */ /* 0x000e620008000800 */
[----:B------:R-:W2:Y:S01]  /*0040*/  S2R R13, SR_TID.Y ;  /* 0x00000000000d7919 */ /* 0x000ea20000002200 */
[----:B------:R-:W3:Y:S05]  /*0050*/  LDCU.64 UR6, c[0x0][0x358] ;  /* 0x00006b00ff0677ac */ /* 0x000eea0008000a00 */
[----:B------:R-:W0:Y:S08]  /*0060*/  S2UR UR8, SR_CTAID.X ;  /* 0x00000000000879c3 */ /* 0x000e300000002500 */
[----:B------:R-:W2:Y:S08]  /*0070*/  S2UR UR9, SR_CTAID.Y ;  /* 0x00000000000979c3 */ /* 0x000eb00000002600 */
[----:B------:R-:W2:Y:S08]  /*0080*/  LDC R10, c[0x0][0x364] ;  /* 0x0000d900ff0a7b82 */ /* 0x000eb00000000800 */
[----:B------:R-:W4:Y:S01]  /*0090*/  LDC.64 R2, c[0x0][0x380] ;  /* 0x0000e000ff027b82 */ /* 0x000f220000000a00 */
[----:B0-----:R-:W-:-:S02]  /*00a0*/  IMAD R0, R11, UR8, R8 ;  /* 0x000000080b007c24 */ /* 0x001fc4000f8e0208 */
[----:B--2---:R-:W-:-:S04]  /*00b0*/  IMAD R5, R10, UR9, R13 ;  /* 0x000000090a057c24 */ /* 0x004fc8000f8e020d */
[----:B-1----:R-:W-:-:S04]  /*00c0*/  IMAD R5, R5, UR10, R0 ;  /* 0x0000000a05057c24 */ /* 0x002fc8000f8e0200 */
[----:B----4-:R-:W-:-:S05]  /*00d0*/  IMAD.WIDE R2, R5, 0x4, R2 ;  /* 0x0000000405027825 */ /* 0x010fca00078e0202 */
[----:B---3--:R0:W2:Y:S01]  /*00e0*/  LDG.E R4, desc[UR6][R2.64] ;  /* 0x0000000602047981 */ /* 0x0080a2000c1e1900 */
[----:B------:R-:W1:Y:S01]  /*00f0*/  S2UR UR5, SR_CgaCtaId ;  /* 0x00000000000579c3 */ /* 0x000e620000008800 */
[----:B------:R-:W-:-:S07]  /*0100*/  UMOV UR4, 0x400 ;  /* 0x0000040000047882 */ /* 0x000fce0000000000 */
[----:B0-----:R-:W0:Y:S01]  /*0110*/  LDC.64 R2, c[0x0][0x388] ;  /* 0x0000e200ff027b82 */ /* 0x001e220000000a00 */
[----:B-1----:R-:W-:-:S06]  /*0120*/  ULEA UR4, UR5, UR4, 0x18 ;  /* 0x0000000405047291 */ /* 0x002fcc000f8ec0ff */
[C---:B------:R-:W-:Y:S02]  /*0130*/  LEA R0, R8.reuse, UR4, 0x3 ;  /* 0x0000000408007c11 */ /* 0x040fe4000f8e18ff */
[C---:B------:R-:W-:Y:S02]  /*0140*/  LEA R5, R13.reuse, UR4, 0x3 ;  /* 0x000000040d057c11 */ /* 0x040fe4000f8e18ff */
[----:B------:R-:W-:Y:S01]  /*0150*/  LEA R7, R13, R0, 0x2 ;  /* 0x000000000d077211 */ /* 0x000fe200078e10ff */
[----:B------:R-:W-:Y:S01]  /*0160*/  IMAD R0, R11, UR9, R8 ;  /* 0x000000090b007c24 */ /* 0x000fe2000f8e0208 */
[----:B------:R-:W-:Y:S01]  /*0170*/  LEA R6, R8, R5, 0x2 ;  /* 0x0000000508067211 */ /* 0x000fe200078e10ff */
[----:B------:R-:W-:-:S04]  /*0180*/  IMAD R5, R10, UR8, R13 ;  /* 0x000000080a057c24 */ /* 0x000fc8000f8e020d */
[----:B------:R-:W-:-:S04]  /*0190*/  IMAD R5, R5, UR10, R0 ;  /* 0x0000000a05057c24 */ /* 0x000fc8000f8e0200 */
[----:B0-----:R-:W-:Y:S01]  /*01a0*/  IMAD.WIDE R2, R5, 0x4, R2 ;  /* 0x0000000405027825 */ /* 0x001fe200078e0202 */
[----:B--2---:R-:W-:Y:S01]  /*01b0*/  STS [R7], R4 ;  /* 0x0000000407007388 */ /* 0x004fe20000000800 */
[----:B------:R-:W-:Y:S06]  /*01c0*/  BAR.SYNC.DEFER_BLOCKING 0x0 ;  /* 0x0000000000007b1d */ /* 0x000fec0000010000 */
[----:B------:R-:W0:Y:S04]  /*01d0*/  LDS R9, [R6] ;  /* 0x0000000006097984 */ /* 0x000e280000000800 */
[----:B0-----:R-:W-:Y:S01]  /*01e0*/  STG.E desc[UR6][R2.64], R9 ;  /* 0x0000000902007986 */ /* 0x001fe2000c101906 */
[----:B------:R-:W-:Y:S05]  /*01f0*/  EXIT ;  /* 0x000000000000794d */ /* 0x000fea0003800000 */
.L_x_0:
[----:B------:R-:W-:-:S00]  /*0200*/  BRA `(.L_x_0) ;  /* 0xfffffffc00fc7947 */ /* 0x000fc0000383ffff */
[----:B------:R-:W-:-:S00]  /*0210*/  NOP ;  /* 0x0000000000007918 */ /* 0x000fc00000000000 */
        /* <DEDUP_REMOVED lines=14> */
.L_x_2:


//--------------------- .text._Z22matrix_transpose_naivePiS_i --------------------------
	.section	.text._Z22matrix_transpose_naivePiS_i,"ax",@progbits
	.align	128
        .global         _Z22matrix_transpose_naivePiS_i
        .type           _Z22matrix_transpose_naivePiS_i,@function
        .size           _Z22matrix_transpose_naivePiS_i,(.L_x_3 - _Z22matrix_transpose_naivePiS_i)
        .other          _Z22matrix_transpose_naivePiS_i,@"STO_CUDA_ENTRY STV_DEFAULT"
_Z22matrix_transpose_naivePiS_i:
.text._Z22matrix_transpose_naivePiS_i:
        /* <DEDUP_REMOVED lines=13> */
[----:B----4-:R-:W-:Y:S02]  /*00d0*/  IMAD.WIDE R2, R5, 0x4, R2 ;  /* 0x0000000405027825 */ /* 0x010fe400078e0202 */
[----:B------:R-:W0:Y:S04]  /*00e0*/  LDC.64 R4, c[0x0][0x388] ;  /* 0x0000e200ff047b82 */ /* 0x000e280000000a00 */
[----:B---3--:R-:W2:Y:S01]  /*00f0*/  LDG.E R3, desc[UR4][R2.64] ;  /* 0x0000000402037981 */ /* 0x008ea2000c1e1900 */
[----:B------:R-:W-:-:S04]  /*0100*/  IMAD R7, R0, UR8, R7 ;  /* 0x0000000800077c24 */ /* 0x000fc8000f8e0207 */
[----:B0-----:R-:W-:-:S05]  /*0110*/  IMAD.WIDE R4, R7, 0x4, R4 ;  /* 0x0000000407047825 */ /* 0x001fca00078e0204 */
[----:B--2---:R-:W-:Y:S01]  /*0120*/  STG.E desc[UR4][R4.64], R3 ;  /* 0x0000000304007986 */ /* 0x004fe2000c101904 */
[----:B------:R-:W-:Y:S05]  /*0130*/  EXIT ;  /* 0x000000000000794d */ /* 0x000fea0003800000 */
.L_x_1:
        /* <DEDUP_REMOVED lines=12> */
.L_x_3:


//--------------------- .nv.shared._Z23matrix_transpose_sharedPiS_i --------------------------
	.section	.nv.shared._Z23matrix_transpose_sharedPiS_i,"aw",@nobits
	.sectionflags	@""
	.align	4
.nv.shared._Z23matrix_transpose_sharedPiS_i:
	.zero		1032


//--------------------- .nv.shared.reserved.0     --------------------------
	.section	.nv.shared.reserved.0,"aw",@nobits
	.weak		__nv_reservedSMEM_offset_0_alias
	.size		__nv_reservedSMEM_offset_0_alias, 0, 64
	.other		__nv_reservedSMEM_offset_0_alias,@"STO_CUDA_RESERVED_SHARED STV_DEFAULT"
__nv_reservedSMEM_offset_0_alias:
	.zero		0
	.zero		64


//--------------------- .nv.constant0._Z23matrix_transpose_sharedPiS_i --------------------------
	.section	.nv.constant0._Z23matrix_transpose_sharedPiS_i,"a",@progbits
	.sectionflags	@""
	.align	4
.nv.constant0._Z23matrix_transpose_sharedPiS_i:
	.zero		916


//--------------------- .nv.constant0._Z22matrix_transpose_naivePiS_i --------------------------
	.section	.nv.constant0._Z22matrix_transpose_naivePiS_i,"a",@progbits
	.sectionflags	@""
	.align	4
.nv.constant0._Z22matrix_transpose_naivePiS_i:
	.zero		916


//--------------------- SYMBOLS --------------------------

	.type		.nv.reservedSmem.offset0,@object
	.size		.nv.reservedSmem.offset0,0x4
	.type		.nv.reservedSmem.cap,@object
	.size		.nv.reservedSmem.cap,0x4
